//
// Generated by NVIDIA NVVM Compiler
//
// Compiler Build ID: CL-36424714
// Cuda compilation tools, release 13.0, V13.0.88
// Based on NVVM 20.0.0
//

.version 9.0
.target sm_100
.address_size 64

	// .globl	_Z20applyConvolution_GPUPfPKfiiS1_if

.visible .entry _Z20applyConvolution_GPUPfPKfiiS1_if(
	.param .u64 .ptr .align 1 _Z20applyConvolution_GPUPfPKfiiS1_if_param_0,
	.param .u64 .ptr .align 1 _Z20applyConvolution_GPUPfPKfiiS1_if_param_1,
	.param .u32 _Z20applyConvolution_GPUPfPKfiiS1_if_param_2,
	.param .u32 _Z20applyConvolution_GPUPfPKfiiS1_if_param_3,
	.param .u64 .ptr .align 1 _Z20applyConvolution_GPUPfPKfiiS1_if_param_4,
	.param .u32 _Z20applyConvolution_GPUPfPKfiiS1_if_param_5,
	.param .f32 _Z20applyConvolution_GPUPfPKfiiS1_if_param_6
)
{
	.reg .pred 	%p<16>;
	.reg .b32 	%r<59>;
	.reg .b32 	%f<121>;
	.reg .b64 	%rd<44>;

	ld.param.u64 	%rd8, [_Z20applyConvolution_GPUPfPKfiiS1_if_param_0];
	ld.param.u64 	%rd9, [_Z20applyConvolution_GPUPfPKfiiS1_if_param_1];
	ld.param.u32 	%r24, [_Z20applyConvolution_GPUPfPKfiiS1_if_param_2];
	ld.param.u32 	%r25, [_Z20applyConvolution_GPUPfPKfiiS1_if_param_3];
	ld.param.u64 	%rd10, [_Z20applyConvolution_GPUPfPKfiiS1_if_param_4];
	ld.param.u32 	%r26, [_Z20applyConvolution_GPUPfPKfiiS1_if_param_5];
	ld.param.f32 	%f17, [_Z20applyConvolution_GPUPfPKfiiS1_if_param_6];
	cvta.to.global.u64 	%rd1, %rd10;
	cvta.to.global.u64 	%rd2, %rd9;
	mov.u32 	%r27, %ctaid.x;
	mov.u32 	%r28, %ntid.x;
	mov.u32 	%r29, %tid.x;
	mad.lo.s32 	%r30, %r27, %r28, %r29;
	div.s32 	%r1, %r30, %r25;
	mul.lo.s32 	%r31, %r1, %r25;
	sub.s32 	%r2, %r30, %r31;
	shr.u32 	%r32, %r26, 31;
	add.s32 	%r33, %r26, %r32;
	shr.s32 	%r34, %r33, 1;
	min.s32 	%r35, %r1, %r2;
	setp.lt.s32 	%p1, %r35, %r34;
	@%p1 bra 	$L__BB0_19;
	neg.s32 	%r3, %r34;
	sub.s32 	%r39, %r24, %r34;
	setp.gt.s32 	%p2, %r1, %r39;
	sub.s32 	%r40, %r25, %r34;
	setp.gt.s32 	%p3, %r2, %r40;
	or.pred  	%p4, %p2, %p3;
	@%p4 bra 	$L__BB0_19;
	setp.lt.s32 	%p5, %r26, 1;
	mov.f32 	%f119, 0f00000000;
	@%p5 bra 	$L__BB0_18;
	add.s32 	%r4, %r1, %r3;
	add.s32 	%r5, %r2, %r3;
	and.b32  	%r6, %r26, 15;
	and.b32  	%r7, %r26, 7;
	and.b32  	%r8, %r26, 2147483632;
	and.b32  	%r9, %r26, 3;
	neg.s32 	%r10, %r8;
	mov.f32 	%f119, 0f00000000;
	mov.b32 	%r53, 0;
$L__BB0_4:
	setp.lt.u32 	%p6, %r26, 16;
	add.s32 	%r43, %r4, %r53;
	mad.lo.s32 	%r12, %r43, %r25, %r5;
	mul.lo.s32 	%r13, %r53, %r26;
	mov.b32 	%r57, 0;
	@%p6 bra 	$L__BB0_7;
	mul.wide.u32 	%rd11, %r13, 4;
	add.s64 	%rd12, %rd1, %rd11;
	add.s64 	%rd43, %rd12, 32;
	mov.u32 	%r54, %r12;
	mov.u32 	%r55, %r10;
$L__BB0_6:
	.pragma "nounroll";
	mul.wide.s32 	%rd13, %r54, 4;
	add.s64 	%rd14, %rd2, %rd13;
	ld.global.f32 	%f21, [%rd14];
	ld.global.f32 	%f22, [%rd43+-32];
	fma.rn.f32 	%f23, %f21, %f22, %f119;
	ld.global.f32 	%f24, [%rd14+4];
	ld.global.f32 	%f25, [%rd43+-28];
	fma.rn.f32 	%f26, %f24, %f25, %f23;
	ld.global.f32 	%f27, [%rd14+8];
	ld.global.f32 	%f28, [%rd43+-24];
	fma.rn.f32 	%f29, %f27, %f28, %f26;
	ld.global.f32 	%f30, [%rd14+12];
	ld.global.f32 	%f31, [%rd43+-20];
	fma.rn.f32 	%f32, %f30, %f31, %f29;
	ld.global.f32 	%f33, [%rd14+16];
	ld.global.f32 	%f34, [%rd43+-16];
	fma.rn.f32 	%f35, %f33, %f34, %f32;
	ld.global.f32 	%f36, [%rd14+20];
	ld.global.f32 	%f37, [%rd43+-12];
	fma.rn.f32 	%f38, %f36, %f37, %f35;
	ld.global.f32 	%f39, [%rd14+24];
	ld.global.f32 	%f40, [%rd43+-8];
	fma.rn.f32 	%f41, %f39, %f40, %f38;
	ld.global.f32 	%f42, [%rd14+28];
	ld.global.f32 	%f43, [%rd43+-4];
	fma.rn.f32 	%f44, %f42, %f43, %f41;
	ld.global.f32 	%f45, [%rd14+32];
	ld.global.f32 	%f46, [%rd43];
	fma.rn.f32 	%f47, %f45, %f46, %f44;
	ld.global.f32 	%f48, [%rd14+36];
	ld.global.f32 	%f49, [%rd43+4];
	fma.rn.f32 	%f50, %f48, %f49, %f47;
	ld.global.f32 	%f51, [%rd14+40];
	ld.global.f32 	%f52, [%rd43+8];
	fma.rn.f32 	%f53, %f51, %f52, %f50;
	ld.global.f32 	%f54, [%rd14+44];
	ld.global.f32 	%f55, [%rd43+12];
	fma.rn.f32 	%f56, %f54, %f55, %f53;
	ld.global.f32 	%f57, [%rd14+48];
	ld.global.f32 	%f58, [%rd43+16];
	fma.rn.f32 	%f59, %f57, %f58, %f56;
	ld.global.f32 	%f60, [%rd14+52];
	ld.global.f32 	%f61, [%rd43+20];
	fma.rn.f32 	%f62, %f60, %f61, %f59;
	ld.global.f32 	%f63, [%rd14+56];
	ld.global.f32 	%f64, [%rd43+24];
	fma.rn.f32 	%f65, %f63, %f64, %f62;
	ld.global.f32 	%f66, [%rd14+60];
	ld.global.f32 	%f67, [%rd43+28];
	fma.rn.f32 	%f119, %f66, %f67, %f65;
	add.s32 	%r55, %r55, 16;
	add.s32 	%r54, %r54, 16;
	add.s64 	%rd43, %rd43, 64;
	setp.ne.s32 	%p7, %r55, 0;
	mov.u32 	%r57, %r8;
	@%p7 bra 	$L__BB0_6;
$L__BB0_7:
	setp.eq.s32 	%p8, %r6, 0;
	@%p8 bra 	$L__BB0_17;
	add.s32 	%r44, %r6, -1;
	setp.lt.u32 	%p9, %r44, 7;
	@%p9 bra 	$L__BB0_10;
	add.s32 	%r45, %r12, %r57;
	mul.wide.s32 	%rd15, %r45, 4;
	add.s64 	%rd16, %rd2, %rd15;
	ld.global.f32 	%f69, [%rd16];
	add.s32 	%r46, %r57, %r13;
	mul.wide.u32 	%rd17, %r46, 4;
	add.s64 	%rd18, %rd1, %rd17;
	ld.global.f32 	%f70, [%rd18];
	fma.rn.f32 	%f71, %f69, %f70, %f119;
	ld.global.f32 	%f72, [%rd16+4];
	cvt.u64.u32 	%rd19, %r13;
	cvt.u64.u32 	%rd20, %r57;
	add.s64 	%rd21, %rd20, %rd19;
	shl.b64 	%rd22, %rd21, 2;
	add.s64 	%rd23, %rd1, %rd22;
	ld.global.f32 	%f73, [%rd23+4];
	fma.rn.f32 	%f74, %f72, %f73, %f71;
	ld.global.f32 	%f75, [%rd16+8];
	ld.global.f32 	%f76, [%rd23+8];
	fma.rn.f32 	%f77, %f75, %f76, %f74;
	ld.global.f32 	%f78, [%rd16+12];
	ld.global.f32 	%f79, [%rd23+12];
	fma.rn.f32 	%f80, %f78, %f79, %f77;
	ld.global.f32 	%f81, [%rd16+16];
	ld.global.f32 	%f82, [%rd23+16];
	fma.rn.f32 	%f83, %f81, %f82, %f80;
	ld.global.f32 	%f84, [%rd16+20];
	ld.global.f32 	%f85, [%rd23+20];
	fma.rn.f32 	%f86, %f84, %f85, %f83;
	ld.global.f32 	%f87, [%rd16+24];
	ld.global.f32 	%f88, [%rd23+24];
	fma.rn.f32 	%f89, %f87, %f88, %f86;
	ld.global.f32 	%f90, [%rd16+28];
	ld.global.f32 	%f91, [%rd23+28];
	fma.rn.f32 	%f119, %f90, %f91, %f89;
	add.s32 	%r57, %r57, 8;
$L__BB0_10:
	setp.eq.s32 	%p10, %r7, 0;
	@%p10 bra 	$L__BB0_17;
	add.s32 	%r47, %r7, -1;
	setp.lt.u32 	%p11, %r47, 3;
	@%p11 bra 	$L__BB0_13;
	add.s32 	%r48, %r12, %r57;
	mul.wide.s32 	%rd24, %r48, 4;
	add.s64 	%rd25, %rd2, %rd24;
	ld.global.f32 	%f93, [%rd25];
	add.s32 	%r49, %r57, %r13;
	mul.wide.u32 	%rd26, %r49, 4;
	add.s64 	%rd27, %rd1, %rd26;
	ld.global.f32 	%f94, [%rd27];
	fma.rn.f32 	%f95, %f93, %f94, %f119;
	ld.global.f32 	%f96, [%rd25+4];
	cvt.u64.u32 	%rd28, %r13;
	cvt.u64.u32 	%rd29, %r57;
	add.s64 	%rd30, %rd29, %rd28;
	shl.b64 	%rd31, %rd30, 2;
	add.s64 	%rd32, %rd1, %rd31;
	ld.global.f32 	%f97, [%rd32+4];
	fma.rn.f32 	%f98, %f96, %f97, %f95;
	ld.global.f32 	%f99, [%rd25+8];
	ld.global.f32 	%f100, [%rd32+8];
	fma.rn.f32 	%f101, %f99, %f100, %f98;
	ld.global.f32 	%f102, [%rd25+12];
	ld.global.f32 	%f103, [%rd32+12];
	fma.rn.f32 	%f119, %f102, %f103, %f101;
	add.s32 	%r57, %r57, 4;
$L__BB0_13:
	setp.eq.s32 	%p12, %r9, 0;
	@%p12 bra 	$L__BB0_17;
	setp.eq.s32 	%p13, %r9, 1;
	add.s32 	%r50, %r12, %r57;
	mul.wide.s32 	%rd33, %r50, 4;
	add.s64 	%rd6, %rd2, %rd33;
	ld.global.f32 	%f104, [%rd6];
	add.s32 	%r51, %r57, %r13;
	mul.wide.u32 	%rd34, %r51, 4;
	add.s64 	%rd35, %rd1, %rd34;
	ld.global.f32 	%f105, [%rd35];
	fma.rn.f32 	%f119, %f104, %f105, %f119;
	@%p13 bra 	$L__BB0_17;
	setp.eq.s32 	%p14, %r9, 2;
	ld.global.f32 	%f106, [%rd6+4];
	cvt.u64.u32 	%rd36, %r13;
	cvt.u64.u32 	%rd37, %r57;
	add.s64 	%rd38, %rd37, %rd36;
	shl.b64 	%rd39, %rd38, 2;
	add.s64 	%rd7, %rd1, %rd39;
	ld.global.f32 	%f107, [%rd7+4];
	fma.rn.f32 	%f119, %f106, %f107, %f119;
	@%p14 bra 	$L__BB0_17;
	ld.global.f32 	%f108, [%rd6+8];
	ld.global.f32 	%f109, [%rd7+8];
	fma.rn.f32 	%f119, %f108, %f109, %f119;
$L__BB0_17:
	add.s32 	%r53, %r53, 1;
	setp.ne.s32 	%p15, %r53, %r26;
	@%p15 bra 	$L__BB0_4;
$L__BB0_18:
	mul.f32 	%f110, %f17, %f119;
	mad.lo.s32 	%r52, %r1, %r25, %r2;
	cvta.to.global.u64 	%rd40, %rd8;
	mul.wide.s32 	%rd41, %r52, 4;
	add.s64 	%rd42, %rd40, %rd41;
	st.global.f32 	[%rd42], %f110;
$L__BB0_19:
	ret;

}


// ===== COMPILED SASS (sm_100) =====

	.target	sm_100

	.elftype	@"ET_EXEC"


//--------------------- .note.nv.tkinfo           --------------------------
	.section	.note.nv.tkinfo,"",@"SHT_NOTE"
	.sectionflags	@"SHF_NOTE_NV_TKINFO"
	.tkinfo
        /*0018*/ 	.word	0x00000002
        /*0030*/ 	.string	""
        /*0030*/ 	.string	"ptxas"
        /*0030*/ 	.string	"Cuda compilation tools, release 13.0, V13.0.88"
        /*0030*/ 	.string	"Build cuda_13.0.r13.0/compiler.36424714_0"
        /*0030*/ 	.string	"-arch sm_100 -m 64 "



//--------------------- .note.nv.cuinfo           --------------------------
	.section	.note.nv.cuinfo,"",@"SHT_NOTE"
	.sectionflags	@"SHF_NOTE_NV_CUINFO"
        /*0018*/ 	.short	0x0002
        /*001a*/ 	.short	0x0064
        /*001c*/ 	.short	0x0082
	.zero		2


//--------------------- .nv.info                  --------------------------
	.section	.nv.info,"",@"SHT_CUDA_INFO"
	.align	4


	//----- nvinfo : EIATTR_REGCOUNT
	.align		4
        /*0000*/ 	.byte	0x04, 0x2f
        /*0002*/ 	.short	(.L_1 - .L_0)
	.align		4
.L_0:
        /*0004*/ 	.word	index@(_Z20applyConvolution_GPUPfPKfiiS1_if)
        /*0008*/ 	.word	0x00000020


	//----- nvinfo : EIATTR_FRAME_SIZE
	.align		4
.L_1:
        /*000c*/ 	.byte	0x04, 0x11
        /*000e*/ 	.short	(.L_3 - .L_2)
	.align		4
.L_2:
        /*0010*/ 	.word	index@(_Z20applyConvolution_GPUPfPKfiiS1_if)
        /*0014*/ 	.word	0x00000000


	//----- nvinfo : EIATTR_MIN_STACK_SIZE
	.align		4
.L_3:
        /*0018*/ 	.byte	0x04, 0x12
        /*001a*/ 	.short	(.L_5 - .L_4)
	.align		4
.L_4:
        /*001c*/ 	.word	index@(_Z20applyConvolution_GPUPfPKfiiS1_if)
        /*0020*/ 	.word	0x00000000
.L_5:


//--------------------- .nv.compat                --------------------------
	.section	.nv.compat,"",@"SHT_CUDA_COMPAT_INFO"
	.align	4
        /*0000*/ 	.byte	0x02, 0x09, 0x00, 0x00, 0x02, 0x02, 0x01, 0x00, 0x02, 0x05, 0x05, 0x00, 0x03, 0x07, 0x01, 0x01
        /*0010*/ 	.byte	0x02, 0x03, 0x00, 0x00, 0x02, 0x06, 0x01, 0x00, 0x04, 0x0b, 0x08, 0x00, 0x09, 0x00, 0x00, 0x00
        /*0020*/ 	.byte	0x00, 0x00, 0x00, 0x00


//--------------------- .nv.info._Z20applyConvolution_GPUPfPKfiiS1_if --------------------------
	.section	.nv.info._Z20applyConvolution_GPUPfPKfiiS1_if,"",@"SHT_CUDA_INFO"
	.sectionflags	@""
	.align	4


	//----- nvinfo : EIATTR_CUDA_API_VERSION
	.align		4
        /*0000*/ 	.byte	0x04, 0x37
        /*0002*/ 	.short	(.L_7 - .L_6)
.L_6:
        /*0004*/ 	.word	0x00000082


	//----- nvinfo : EIATTR_KPARAM_INFO
	.align		4
.L_7:
        /*0008*/ 	.byte	0x04, 0x17
        /*000a*/ 	.short	(.L_9 - .L_8)
.L_8:
        /*000c*/ 	.word	0x00000000
        /*0010*/ 	.short	0x0006
        /*0012*/ 	.short	0x0024
        /*0014*/ 	.byte	0x00, 0xf0, 0x11, 0x00


	//----- nvinfo : EIATTR_KPARAM_INFO
	.align		4
.L_9:
        /*0018*/ 	.byte	0x04, 0x17
        /*001a*/ 	.short	(.L_11 - .L_10)
.L_10:
        /*001c*/ 	.word	0x00000000
        /*0020*/ 	.short	0x0005
        /*0022*/ 	.short	0x0020
        /*0024*/ 	.byte	0x00, 0xf0, 0x11, 0x00


	//----- nvinfo : EIATTR_KPARAM_INFO
	.align		4
.L_11:
        /*0028*/ 	.byte	0x04, 0x17
        /*002a*/ 	.short	(.L_13 - .L_12)
.L_12:
        /*002c*/ 	.word	0x00000000
        /*0030*/ 	.short	0x0004
        /*0032*/ 	.short	0x0018
        /*0034*/ 	.byte	0x00, 0xf5, 0x21, 0x00


	//----- nvinfo : EIATTR_KPARAM_INFO
	.align		4
.L_13:
        /*0038*/ 	.byte	0x04, 0x17
        /*003a*/ 	.short	(.L_15 - .L_14)
.L_14:
        /*003c*/ 	.word	0x00000000
        /*0040*/ 	.short	0x0003
        /*0042*/ 	.short	0x0014
        /*0044*/ 	.byte	0x00, 0xf0, 0x11, 0x00


	//----- nvinfo : EIATTR_KPARAM_INFO
	.align		4
.L_15:
        /*0048*/ 	.byte	0x04, 0x17
        /*004a*/ 	.short	(.L_17 - .L_16)
.L_16:
        /*004c*/ 	.word	0x00000000
        /*0050*/ 	.short	0x0002
        /*0052*/ 	.short	0x0010
        /*0054*/ 	.byte	0x00, 0xf0, 0x11, 0x00


	//----- nvinfo : EIATTR_KPARAM_INFO
	.align		4
.L_17:
        /*0058*/ 	.byte	0x04, 0x17
        /*005a*/ 	.short	(.L_19 - .L_18)
.L_18:
        /*005c*/ 	.word	0x00000000
        /*0060*/ 	.short	0x0001
        /*0062*/ 	.short	0x0008
        /*0064*/ 	.byte	0x00, 0xf5, 0x21, 0x00


	//----- nvinfo : EIATTR_KPARAM_INFO
	.align		4
.L_19:
        /*0068*/ 	.byte	0x04, 0x17
        /*006a*/ 	.short	(.L_21 - .L_20)
.L_20:
        /*006c*/ 	.word	0x00000000
        /*0070*/ 	.short	0x0000
        /*0072*/ 	.short	0x0000
        /*0074*/ 	.byte	0x00, 0xf5, 0x21, 0x00


	//----- nvinfo : EIATTR_SPARSE_MMA_MASK
	.align		4
.L_21:
        /*0078*/ 	.byte	0x03, 0x50
        /*007a*/ 	.short	0x0000


	//----- nvinfo : EIATTR_MAXREG_COUNT
	.align		4
        /*007c*/ 	.byte	0x03, 0x1b
        /*007e*/ 	.short	0x00ff


	//----- nvinfo : EIATTR_MERCURY_ISA_VERSION
	.align		4
        /*0080*/ 	.byte	0x03, 0x5f
        /*0082*/ 	.short	0x0101


	//----- nvinfo : EIATTR_VRC_CTA_INIT_COUNT
	.align		4
        /*0084*/ 	.byte	0x02, 0x4a
	.zero		1
	.zero		1


	//----- nvinfo : EIATTR_EXIT_INSTR_OFFSETS
	.align		4
        /*0088*/ 	.byte	0x04, 0x1c
        /*008a*/ 	.short	(.L_23 - .L_22)


	//   ....[0]....
.L_22:
        /*008c*/ 	.word	0x00000250


	//   ....[1]....
        /*0090*/ 	.word	0x000002b0


	//   ....[2]....
        /*0094*/ 	.word	0x00000ec0


	//----- nvinfo : EIATTR_CBANK_PARAM_SIZE
	.align		4
.L_23:
        /*0098*/ 	.byte	0x03, 0x19
        /*009a*/ 	.short	0x0028


	//----- nvinfo : EIATTR_PARAM_CBANK
	.align		4
        /*009c*/ 	.byte	0x04, 0x0a
        /*009e*/ 	.short	(.L_25 - .L_24)
	.align		4
.L_24:
        /*00a0*/ 	.word	index@(.nv.constant0._Z20applyConvolution_GPUPfPKfiiS1_if)
        /*00a4*/ 	.short	0x0380
        /*00a6*/ 	.short	0x0028


	//----- nvinfo : EIATTR_SW_WAR
	.align		4
.L_25:
        /*00a8*/ 	.byte	0x04, 0x36
        /*00aa*/ 	.short	(.L_27 - .L_26)
.L_26:
        /*00ac*/ 	.word	0x00000008
.L_27:


//--------------------- .nv.callgraph             --------------------------
	.section	.nv.callgraph,"",@"SHT_CUDA_CALLGRAPH"
	.align	4
	.sectionentsize	8
	.align		4
        /*0000*/ 	.word	0x00000000
	.align		4
        /*0004*/ 	.word	0xffffffff
	.align		4
        /*0008*/ 	.word	0x00000000
	.align		4
        /*000c*/ 	.word	0xfffffffe
	.align		4
        /*0010*/ 	.word	0x00000000
	.align		4
        /*0014*/ 	.word	0xfffffffd
	.align		4
        /*0018*/ 	.word	0x00000000
	.align		4
        /*001c*/ 	.word	0xfffffffc


//--------------------- .text._Z20applyConvolution_GPUPfPKfiiS1_if --------------------------
	.section	.text._Z20applyConvolution_GPUPfPKfiiS1_if,"ax",@progbits
	.align	128
        .global         _Z20applyConvolution_GPUPfPKfiiS1_if
        .type           _Z20applyConvolution_GPUPfPKfiiS1_if,@function
        .size           _Z20applyConvolution_GPUPfPKfiiS1_if,(.L_x_8 - _Z20applyConvolution_GPUPfPKfiiS1_if)
        .other          _Z20applyConvolution_GPUPfPKfiiS1_if,@"STO_CUDA_ENTRY STV_DEFAULT"
_Z20applyConvolution_GPUPfPKfiiS1_if:
.text._Z20applyConvolution_GPUPfPKfiiS1_if:
[----:B------:R-:W-:Y:S01]  /*0000*/  LDC R1, c[0x0][0x37c] ;  /* 0x0000df00ff017b82 */ /* 0x000fe20000000800 */
[----:B------:R-:W0:Y:S01]  /*0010*/  LDCU UR4, c[0x0][0x394] ;  /* 0x00007280ff0477ac */ /* 0x000e220008000800 */
[----:B------:R-:W1:Y:S06]  /*0020*/  S2R R6, SR_TID.X ;  /* 0x0000000000067919 */ /* 0x000e6c0000002100 */
[----:B------:R-:W1:Y:S08]  /*0030*/  LDC R5, c[0x0][0x360] ;  /* 0x0000d800ff057b82 */ /* 0x000e700000000800 */
[----:B------:R-:W2:Y:S01]  /*0040*/  LDC R10, c[0x0][0x3a0] ;  /* 0x0000e800ff0a7b82 */ /* 0x000ea20000000800 */
[----:B0-----:R-:W-:-:S07]  /*0050*/  MOV R0, UR4 ;  /* 0x0000000400007c02 */ /* 0x001fce0008000f00 */
[----:B------:R-:W1:Y:S01]  /*0060*/  S2UR UR4, SR_CTAID.X ;  /* 0x00000000000479c3 */ /* 0x000e620000002500 */
[----:B------:R-:W-:-:S04]  /*0070*/  IABS R7, R0 ;  /* 0x0000000000077213 */ /* 0x000fc80000000000 */
[----:B------:R-:W0:Y:S08]  /*0080*/  I2F.RP R4, R7 ;  /* 0x0000000700047306 */ /* 0x000e300000209400 */
[----:B0-----:R-:W0:Y:S01]  /*0090*/  MUFU.RCP R4, R4 ;  /* 0x0000000400047308 */ /* 0x001e220000001000 */
[----:B-1----:R-:W-:Y:S02]  /*00a0*/  IMAD R5, R5, UR4, R6 ;  /* 0x0000000405057c24 */ /* 0x002fe4000f8e0206 */
[----:B0-----:R-:W-:-:S03]  /*00b0*/  VIADD R2, R4, 0xffffffe ;  /* 0x0ffffffe04027836 */ /* 0x001fc60000000000 */
[----:B------:R-:W-:Y:S02]  /*00c0*/  IABS R4, R5 ;  /* 0x0000000500047213 */ /* 0x000fe40000000000 */
[----:B------:R0:W1:Y:S02]  /*00d0*/  F2I.FTZ.U32.TRUNC.NTZ R3, R2 ;  /* 0x0000000200037305 */ /* 0x000064000021f000 */
[----:B0-----:R-:W-:Y:S01]  /*00e0*/  IMAD.MOV.U32 R2, RZ, RZ, RZ ;  /* 0x000000ffff027224 */ /* 0x001fe200078e00ff */
[----:B-1----:R-:W-:-:S05]  /*00f0*/  IADD3 R8, PT, PT, RZ, -R3, RZ ;  /* 0x80000003ff087210 */ /* 0x002fca0007ffe0ff */
[----:B------:R-:W-:-:S04]  /*0100*/  IMAD R9, R8, R7, RZ ;  /* 0x0000000708097224 */ /* 0x000fc800078e02ff */
[----:B------:R-:W-:-:S06]  /*0110*/  IMAD.HI.U32 R3, R3, R9, R2 ;  /* 0x0000000903037227 */ /* 0x000fcc00078e0002 */
[----:B------:R-:W-:-:S05]  /*0120*/  IMAD.HI.U32 R3, R3, R4, RZ ;  /* 0x0000000403037227 */ /* 0x000fca00078e00ff */
[----:B------:R-:W-:-:S05]  /*0130*/  IADD3 R6, PT, PT, -R3, RZ, RZ ;  /* 0x000000ff03067210 */ /* 0x000fca0007ffe1ff */
[----:B------:R-:W-:Y:S01]  /*0140*/  IMAD R2, R7, R6, R4 ;  /* 0x0000000607027224 */ /* 0x000fe200078e0204 */
[----:B--2---:R-:W-:-:S04]  /*0150*/  LEA.HI R4, R10, R10, RZ, 0x1 ;  /* 0x0000000a0a047211 */ /* 0x004fc800078f08ff */
[----:B------:R-:W-:-:S13]  /*0160*/  ISETP.GT.U32.AND P2, PT, R7, R2, PT ;  /* 0x000000020700720c */ /* 0x000fda0003f44070 */
[----:B------:R-:W-:Y:S01]  /*0170*/  @!P2 IMAD.IADD R2, R2, 0x1, -R7 ;  /* 0x000000010202a824 */ /* 0x000fe200078e0a07 */
[----:B------:R-:W-:Y:S02]  /*0180*/  @!P2 IADD3 R3, PT, PT, R3, 0x1, RZ ;  /* 0x000000010303a810 */ /* 0x000fe40007ffe0ff */
[----:B------:R-:W-:Y:S02]  /*0190*/  ISETP.NE.AND P2, PT, R0, RZ, PT ;  /* 0x000000ff0000720c */ /* 0x000fe40003f45270 */
[----:B------:R-:W-:Y:S02]  /*01a0*/  ISETP.GE.U32.AND P0, PT, R2, R7, PT ;  /* 0x000000070200720c */ /* 0x000fe40003f06070 */
[----:B------:R-:W-:Y:S02]  /*01b0*/  LOP3.LUT R2, R5, R0, RZ, 0x3c, !PT ;  /* 0x0000000005027212 */ /* 0x000fe400078e3cff */
[----:B------:R-:W-:Y:S02]  /*01c0*/  SHF.R.S32.HI R7, RZ, 0x1, R4 ;  /* 0x00000001ff077819 */ /* 0x000fe40000011404 */
[----:B------:R-:W-:-:S07]  /*01d0*/  ISETP.GE.AND P1, PT, R2, RZ, PT ;  /* 0x000000ff0200720c */ /* 0x000fce0003f26270 */
[----:B------:R-:W-:-:S06]  /*01e0*/  @P0 VIADD R3, R3, 0x1 ;  /* 0x0000000103030836 */ /* 0x000fcc0000000000 */
[----:B------:R-:W-:Y:S02]  /*01f0*/  @!P1 IADD3 R3, PT, PT, -R3, RZ, RZ ;  /* 0x000000ff03039210 */ /* 0x000fe40007ffe1ff */
[----:B------:R-:W-:-:S05]  /*0200*/  @!P2 LOP3.LUT R3, RZ, R0, RZ, 0x33, !PT ;  /* 0x00000000ff03a212 */ /* 0x000fca00078e33ff */
[----:B------:R-:W-:-:S04]  /*0210*/  IMAD.MOV R2, RZ, RZ, -R3 ;  /* 0x000000ffff027224 */ /* 0x000fc800078e0a03 */
[----:B------:R-:W-:-:S05]  /*0220*/  IMAD R2, R0, R2, R5 ;  /* 0x0000000200027224 */ /* 0x000fca00078e0205 */
[----:B------:R-:W-:-:S04]  /*0230*/  VIMNMX R4, PT, PT, R3, R2, PT ;  /* 0x0000000203047248 */ /* 0x000fc80003fe0100 */
[----:B------:R-:W-:-:S13]  /*0240*/  ISETP.GE.AND P0, PT, R4, R7, PT ;  /* 0x000000070400720c */ /* 0x000fda0003f06270 */
[----:B------:R-:W-:Y:S05]  /*0250*/  @!P0 EXIT ;  /* 0x000000000000894d */ /* 0x000fea0003800000 */
[----:B------:R-:W0:Y:S01]  /*0260*/  LDCU UR4, c[0x0][0x390] ;  /* 0x00007200ff0477ac */ /* 0x000e220008000800 */
[----:B------:R-:W-:-:S04]  /*0270*/  IADD3 R5, PT, PT, -R7, R0, RZ ;  /* 0x0000000007057210 */ /* 0x000fc80007ffe1ff */
[----:B------:R-:W-:Y:S02]  /*0280*/  ISETP.GT.AND P0, PT, R2, R5, PT ;  /* 0x000000050200720c */ /* 0x000fe40003f04270 */
[----:B0-----:R-:W-:-:S04]  /*0290*/  IADD3 R4, PT, PT, -R7, UR4, RZ ;  /* 0x0000000407047c10 */ /* 0x001fc8000fffe1ff */
[----:B------:R-:W-:-:S13]  /*02a0*/  ISETP.GT.OR P0, PT, R3, R4, P0 ;  /* 0x000000040300720c */ /* 0x000fda0000704670 */
[----:B------:R-:W-:Y:S05]  /*02b0*/  @P0 EXIT ;  /* 0x000000000000094d */ /* 0x000fea0003800000 */
[----:B------:R-:W-:Y:S01]  /*02c0*/  ISETP.GE.AND P0, PT, R10, 0x1, PT ;  /* 0x000000010a00780c */ /* 0x000fe20003f06270 */
[----:B------:R-:W0:Y:S01]  /*02d0*/  LDCU.64 UR8, c[0x0][0x358] ;  /* 0x00006b00ff0877ac */ /* 0x000e220008000a00 */
[----:B------:R-:W-:-:S11]  /*02e0*/  IMAD.MOV.U32 R18, RZ, RZ, RZ ;  /* 0x000000ffff127224 */ /* 0x000fd600078e00ff */
[----:B------:R-:W-:Y:S05]  /*02f0*/  @!P0 BRA `(.L_x_0) ;  /* 0x0000000800d88947 */ /* 0x000fea0003800000 */
[C---:B------:R-:W-:Y:S01]  /*0300*/  LOP3.LUT R8, R10.reuse, 0x7ffffff0, RZ, 0xc0, !PT ;  /* 0x7ffffff00a087812 */ /* 0x040fe200078ec0ff */
[----:B------:R-:W-:Y:S01]  /*0310*/  IMAD.MOV.U32 R18, RZ, RZ, RZ ;  /* 0x000000ffff127224 */ /* 0x000fe200078e00ff */
[-C--:B------:R-:W-:Y:S01]  /*0320*/  IADD3 R5, PT, PT, R3, -R7.reuse, RZ ;  /* 0x8000000703057210 */ /* 0x080fe20007ffe0ff */
[----:B------:R-:W-:Y:S01]  /*0330*/  UMOV UR4, URZ ;  /* 0x000000ff00047c82 */ /* 0x000fe20008000000 */
[C---:B------:R-:W-:Y:S02]  /*0340*/  LOP3.LUT R6, R10.reuse, 0xf, RZ, 0xc0, !PT ;  /* 0x0000000f0a067812 */ /* 0x040fe400078ec0ff */
[----:B------:R-:W-:Y:S02]  /*0350*/  LOP3.LUT R9, R10, 0x7, RZ, 0xc0, !PT ;  /* 0x000000070a097812 */ /* 0x000fe400078ec0ff */
[----:B------:R-:W-:Y:S02]  /*0360*/  IADD3 R7, PT, PT, R2, -R7, RZ ;  /* 0x8000000702077210 */ /* 0x000fe40007ffe0ff */
[----:B------:R-:W-:-:S02]  /*0370*/  LOP3.LUT R10, R10, 0x3, RZ, 0xc0, !PT ;  /* 0x000000030a0a7812 */ /* 0x000fc400078ec0ff */
[----:B------:R-:W-:-:S07]  /*0380*/  IADD3 R11, PT, PT, -R8, RZ, RZ ;  /* 0x000000ff080b7210 */ /* 0x000fce0007ffe1ff */
.L_x_6:
[----:B------:R-:W1:Y:S01]  /*0390*/  LDCU UR5, c[0x0][0x3a0] ;  /* 0x00007400ff0577ac */ /* 0x000e620008000800 */
[----:B------:R-:W2:Y:S01]  /*03a0*/  LDC R0, c[0x0][0x394] ;  /* 0x0000e500ff007b82 */ /* 0x000ea20000000800 */
[----:B------:R-:W-:Y:S01]  /*03b0*/  IADD3 R4, PT, PT, R5, UR4, RZ ;  /* 0x0000000405047c10 */ /* 0x000fe2000fffe0ff */
[----:B------:R-:W-:Y:S01]  /*03c0*/  IMAD.MOV.U32 R19, RZ, RZ, RZ ;  /* 0x000000ffff137224 */ /* 0x000fe200078e00ff */
[----:B-1----:R-:W-:Y:S02]  /*03d0*/  UISETP.GE.U32.AND UP1, UPT, UR5, 0x10, UPT ;  /* 0x000000100500788c */ /* 0x002fe4000bf26070 */
[----:B------:R-:W-:Y:S02]  /*03e0*/  UIMAD UR10, UR4, UR5, URZ ;  /* 0x00000005040a72a4 */ /* 0x000fe4000f8e02ff */
[----:B------:R-:W-:Y:S01]  /*03f0*/  UIADD3 UR4, UPT, UPT, UR4, 0x1, URZ ;  /* 0x0000000104047890 */ /* 0x000fe2000fffe0ff */
[----:B--2---:R-:W-:-:S03]  /*0400*/  IMAD R4, R4, R0, R7 ;  /* 0x0000000004047224 */ /* 0x004fc600078e0207 */
[----:B------:R-:W-:Y:S01]  /*0410*/  UISETP.NE.AND UP0, UPT, UR4, UR5, UPT ;  /* 0x000000050400728c */ /* 0x000fe2000bf05270 */
[----:B------:R-:W-:Y:S10]  /*0420*/  BRA.U !UP1, `(.L_x_1) ;  /* 0x00000005090c7547 */ /* 0x000ff4000b800000 */
[----:B------:R-:W1:Y:S01]  /*0430*/  LDCU.64 UR6, c[0x0][0x398] ;  /* 0x00007300ff0677ac */ /* 0x000e620008000a00 */
[----:B------:R-:W-:Y:S02]  /*0440*/  MOV R17, R4 ;  /* 0x0000000400117202 */ /* 0x000fe40000000f00 */
[----:B------:R-:W-:Y:S01]  /*0450*/  MOV R16, R11 ;  /* 0x0000000b00107202 */ /* 0x000fe20000000f00 */
[----:B-1----:R-:W-:-:S04]  /*0460*/  UIMAD.WIDE.U32 UR6, UR10, 0x4, UR6 ;  /* 0x000000040a0678a5 */ /* 0x002fc8000f8e0006 */
[----:B------:R-:W-:-:S04]  /*0470*/  UIADD3 UR5, UP1, UPT, UR6, 0x20, URZ ;  /* 0x0000002006057890 */ /* 0x000fc8000ff3e0ff */
[----:B------:R-:W-:Y:S02]  /*0480*/  UIADD3.X UR6, UPT, UPT, URZ, UR7, URZ, UP1, !UPT ;  /* 0x00000007ff067290 */ /* 0x000fe40008ffe4ff */
[----:B------:R-:W-:-:S04]  /*0490*/  IMAD.U32 R19, RZ, RZ, UR5 ;  /* 0x00000005ff137e24 */ /* 0x000fc8000f8e00ff */
[----:B------:R-:W-:-:S07]  /*04a0*/  MOV R20, UR6 ;  /* 0x0000000600147c02 */ /* 0x000fce0008000f00 */
.L_x_2:
[----:B------:R-:W1:Y:S01]  /*04b0*/  LDC.64 R12, c[0x0][0x388] ;  /* 0x0000e200ff0c7b82 */ /* 0x000e620000000a00 */
[----:B------:R-:W-:Y:S01]  /*04c0*/  MOV R14, R19 ;  /* 0x00000013000e7202 */ /* 0x000fe20000000f00 */
[----:B------:R-:W-:-:S05]  /*04d0*/  IMAD.MOV.U32 R15, RZ, RZ, R20 ;  /* 0x000000ffff0f7224 */ /* 0x000fca00078e0014 */
[----:B0-----:R-:W2:Y:S04]  /*04e0*/  LDG.E R22, desc[UR8][R14.64+-0x20] ;  /* 0xffffe0080e167981 */ /* 0x001ea8000c1e1900 */
[----:B------:R-:W3:Y:S04]  /*04f0*/  LDG.E R24, desc[UR8][R14.64+-0x1c] ;  /* 0xffffe4080e187981 */ /* 0x000ee8000c1e1900 */
[----:B------:R-:W4:Y:S04]  /*0500*/  LDG.E R20, desc[UR8][R14.64+-0x18] ;  /* 0xffffe8080e147981 */ /* 0x000f28000c1e1900 */
[----:B------:R-:W5:Y:S01]  /*0510*/  LDG.E R27, desc[UR8][R14.64+0x1c] ;  /* 0x00001c080e1b7981 */ /* 0x000f62000c1e1900 */
[----:B-1----:R-:W-:-:S05]  /*0520*/  IMAD.WIDE R12, R17, 0x4, R12 ;  /* 0x00000004110c7825 */ /* 0x002fca00078e020c */
[----:B------:R-:W2:Y:S04]  /*0530*/  LDG.E R19, desc[UR8][R12.64] ;  /* 0x000000080c137981 */ /* 0x000ea8000c1e1900 */
[----:B------:R-:W3:Y:S04]  /*0540*/  LDG.E R23, desc[UR8][R12.64+0x4] ;  /* 0x000004080c177981 */ /* 0x000ee8000c1e1900 */
[----:B------:R-:W4:Y:S04]  /*0550*/  LDG.E R21, desc[UR8][R12.64+0x8] ;  /* 0x000008080c157981 */ /* 0x000f28000c1e1900 */
[----:B------:R-:W5:Y:S01]  /*0560*/  LDG.E R25, desc[UR8][R12.64+0x14] ;  /* 0x000014080c197981 */ /* 0x000f62000c1e1900 */
[----:B--2---:R-:W-:-:S03]  /*0570*/  FFMA R22, R19, R22, R18 ;  /* 0x0000001613167223 */ /* 0x004fc60000000012 */
[----:B------:R-:W2:Y:S01]  /*0580*/  LDG.E R18, desc[UR8][R14.64+-0x14] ;  /* 0xffffec080e127981 */ /* 0x000ea2000c1e1900 */
[----:B---3--:R-:W-:-:S03]  /*0590*/  FFMA R24, R23, R24, R22 ;  /* 0x0000001817187223 */ /* 0x008fc60000000016 */
[----:B------:R-:W2:Y:S04]  /*05a0*/  LDG.E R19, desc[UR8][R12.64+0xc] ;  /* 0x00000c080c137981 */ /* 0x000ea8000c1e1900 */
[----:B------:R-:W3:Y:S01]  /*05b0*/  LDG.E R23, desc[UR8][R14.64+-0x10] ;  /* 0xfffff0080e177981 */ /* 0x000ee2000c1e1900 */
[----:B----4-:R-:W-:-:S03]  /*05c0*/  FFMA R26, R21, R20, R24 ;  /* 0x00000014151a7223 */ /* 0x010fc60000000018 */
[----:B------:R-:W3:Y:S04]  /*05d0*/  LDG.E R22, desc[UR8][R12.64+0x10] ;  /* 0x000010080c167981 */ /* 0x000ee8000c1e1900 */
[----:B------:R-:W5:Y:S04]  /*05e0*/  LDG.E R24, desc[UR8][R14.64+-0xc] ;  /* 0xfffff4080e187981 */ /* 0x000f68000c1e1900 */
[----:B------:R-:W4:Y:S04]  /*05f0*/  LDG.E R20, desc[UR8][R14.64+-0x8] ;  /* 0xfffff8080e147981 */ /* 0x000f28000c1e1900 */
[----:B------:R-:W4:Y:S01]  /*0600*/  LDG.E R21, desc[UR8][R12.64+0x18] ;  /* 0x000018080c157981 */ /* 0x000f22000c1e1900 */
[----:B--2---:R-:W-:-:S03]  /*0610*/  FFMA R19, R19, R18, R26 ;  /* 0x0000001213137223 */ /* 0x004fc6000000001a */
[----:B------:R-:W2:Y:S01]  /*0620*/  LDG.E R18, desc[UR8][R14.64+-0x4] ;  /* 0xfffffc080e127981 */ /* 0x000ea2000c1e1900 */
[----:B---3--:R-:W-:-:S03]  /*0630*/  FFMA R22, R22, R23, R19 ;  /* 0x0000001716167223 */ /* 0x008fc60000000013 */
[----:B------:R-:W2:Y:S01]  /*0640*/  LDG.E R19, desc[UR8][R12.64+0x1c] ;  /* 0x00001c080c137981 */ /* 0x000ea2000c1e1900 */
[----:B-----5:R-:W-:-:S03]  /*0650*/  FFMA R24, R25, R24, R22 ;  /* 0x0000001819187223 */ /* 0x020fc60000000016 */
[----:B------:R-:W3:Y:S04]  /*0660*/  LDG.E R23, desc[UR8][R14.64] ;  /* 0x000000080e177981 */ /* 0x000ee8000c1e1900 */
[----:B------:R-:W3:Y:S01]  /*0670*/  LDG.E R22, desc[UR8][R12.64+0x20] ;  /* 0x000020080c167981 */ /* 0x000ee2000c1e1900 */
[----:B----4-:R-:W-:-:S03]  /*0680*/  FFMA R26, R21, R20, R24 ;  /* 0x00000014151a7223 */ /* 0x010fc60000000018 */
[----:B------:R-:W4:Y:S04]  /*0690*/  LDG.E R24, desc[UR8][R14.64+0x4] ;  /* 0x000004080e187981 */ /* 0x000f28000c1e1900 */
[----:B------:R-:W4:Y:S04]  /*06a0*/  LDG.E R25, desc[UR8][R12.64+0x24] ;  /* 0x000024080c197981 */ /* 0x000f28000c1e1900 */
[----:B------:R-:W5:Y:S04]  /*06b0*/  LDG.E R20, desc[UR8][R14.64+0x8] ;  /* 0x000008080e147981 */ /* 0x000f68000c1e1900 */
[----:B------:R-:W5:Y:S01]  /*06c0*/  LDG.E R21, desc[UR8][R12.64+0x28] ;  /* 0x000028080c157981 */ /* 0x000f62000c1e1900 */
[----:B--2---:R-:W-:-:S03]  /*06d0*/  FFMA R19, R19, R18, R26 ;  /* 0x0000001213137223 */ /* 0x004fc6000000001a */
[----:B------:R-:W2:Y:S04]  /*06e0*/  LDG.E R18, desc[UR8][R12.64+0x2c] ;  /* 0x00002c080c127981 */ /* 0x000ea8000c1e1900 */
[----:B------:R-:W2:Y:S01]  /*06f0*/  LDG.E R26, desc[UR8][R12.64+0x3c] ;  /* 0x00003c080c1a7981 */ /* 0x000ea2000c1e1900 */
[----:B---3--:R-:W-:-:S03]  /*0700*/  FFMA R22, R22, R23, R19 ;  /* 0x0000001716167223 */ /* 0x008fc60000000013 */
[----:B------:R-:W2:Y:S04]  /*0710*/  LDG.E R19, desc[UR8][R14.64+0xc] ;  /* 0x00000c080e137981 */ /* 0x000ea8000c1e1900 */
[----:B------:R-:W3:Y:S01]  /*0720*/  LDG.E R23, desc[UR8][R12.64+0x30] ;  /* 0x000030080c177981 */ /* 0x000ee2000c1e1900 */
[----:B----4-:R-:W-:-:S03]  /*0730*/  FFMA R24, R25, R24, R22 ;  /* 0x0000001819187223 */ /* 0x010fc60000000016 */
[----:B------:R-:W3:Y:S04]  /*0740*/  LDG.E R22, desc[UR8][R14.64+0x10] ;  /* 0x000010080e167981 */ /* 0x000ee8000c1e1900 */
[----:B------:R-:W4:Y:S01]  /*0750*/  LDG.E R25, desc[UR8][R14.64+0x14] ;  /* 0x000014080e197981 */ /* 0x000f22000c1e1900 */
[----:B-----5:R-:W-:-:S03]  /*0760*/  FFMA R29, R21, R20, R24 ;  /* 0x00000014151d7223 */ /* 0x020fc60000000018 */
[----:B------:R-:W4:Y:S04]  /*0770*/  LDG.E R24, desc[UR8][R12.64+0x34] ;  /* 0x000034080c187981 */ /* 0x000f28000c1e1900 */
[----:B------:R-:W5:Y:S04]  /*0780*/  LDG.E R20, desc[UR8][R14.64+0x18] ;  /* 0x000018080e147981 */ /* 0x000f68000c1e1900 */
[----:B------:R-:W5:Y:S01]  /*0790*/  LDG.E R21, desc[UR8][R12.64+0x38] ;  /* 0x000038080c157981 */ /* 0x000f62000c1e1900 */
[----:B------:R-:W-:-:S04]  /*07a0*/  IADD3 R16, PT, PT, R16, 0x10, RZ ;  /* 0x0000001010107810 */ /* 0x000fc80007ffe0ff */
[----:B------:R-:W-:Y:S01]  /*07b0*/  ISETP.NE.AND P0, PT, R16, RZ, PT ;  /* 0x000000ff1000720c */ /* 0x000fe20003f05270 */
[----:B------:R-:W-:Y:S02]  /*07c0*/  VIADD R17, R17, 0x10 ;  /* 0x0000001011117836 */ /* 0x000fe40000000000 */
[----:B--2---:R-:W-:-:S04]  /*07d0*/  FFMA R18, R18, R19, R29 ;  /* 0x0000001312127223 */ /* 0x004fc8000000001d */
[----:B---3--:R-:W-:Y:S01]  /*07e0*/  FFMA R23, R23, R22, R18 ;  /* 0x0000001617177223 */ /* 0x008fe20000000012 */
[----:B------:R-:W-:-:S03]  /*07f0*/  IADD3 R19, P1, PT, R14, 0x40, RZ ;  /* 0x000000400e137810 */ /* 0x000fc60007f3e0ff */
[----:B----4-:R-:W-:-:S04]  /*0800*/  FFMA R24, R24, R25, R23 ;  /* 0x0000001918187223 */ /* 0x010fc80000000017 */
[----:B-----5:R-:W-:Y:S01]  /*0810*/  FFMA R21, R21, R20, R24 ;  /* 0x0000001415157223 */ /* 0x020fe20000000018 */
[----:B------:R-:W-:-:S03]  /*0820*/  IADD3.X R20, PT, PT, RZ, R15, RZ, P1, !PT ;  /* 0x0000000fff147210 */ /* 0x000fc60000ffe4ff */
[----:B------:R-:W-:Y:S01]  /*0830*/  FFMA R18, R26, R27, R21 ;  /* 0x0000001b1a127223 */ /* 0x000fe20000000015 */
[----:B------:R-:W-:Y:S06]  /*0840*/  @P0 BRA `(.L_x_2) ;  /* 0xfffffffc00180947 */ /* 0x000fec000383ffff */
[----:B------:R-:W-:-:S07]  /*0850*/  MOV R19, R8 ;  /* 0x0000000800137202 */ /* 0x000fce0000000f00 */
.L_x_1:
[----:B------:R-:W-:-:S13]  /*0860*/  ISETP.NE.AND P0, PT, R6, RZ, PT ;  /* 0x000000ff0600720c */ /* 0x000fda0003f05270 */
[----:B------:R-:W-:Y:S05]  /*0870*/  @!P0 BRA `(.L_x_3) ;  /* 0x0000000400748947 */ /* 0x000fea0003800000 */
[----:B------:R-:W-:Y:S02]  /*0880*/  IADD3 R12, PT, PT, R6, -0x1, RZ ;  /* 0xffffffff060c7810 */ /* 0x000fe40007ffe0ff */
[----:B------:R-:W-:Y:S02]  /*0890*/  ISETP.NE.AND P0, PT, R9, RZ, PT ;  /* 0x000000ff0900720c */ /* 0x000fe40003f05270 */
[----:B------:R-:W-:-:S13]  /*08a0*/  ISETP.GE.U32.AND P1, PT, R12, 0x7, PT ;  /* 0x000000070c00780c */ /* 0x000fda0003f26070 */
[----:B------:R-:W-:Y:S05]  /*08b0*/  @!P1 BRA `(.L_x_4) ;  /* 0x0000000000909947 */ /* 0x000fea0003800000 */
[----:B------:R-:W1:Y:S01]  /*08c0*/  LDC.64 R16, c[0x0][0x398] ;  /* 0x0000e600ff107b82 */ /* 0x000e620000000a00 */
[C---:B------:R-:W-:Y:S01]  /*08d0*/  VIADD R23, R19.reuse, UR10 ;  /* 0x0000000a13177c36 */ /* 0x040fe20008000000 */
[----:B------:R-:W-:Y:S02]  /*08e0*/  IADD3 R21, PT, PT, R4, R19, RZ ;  /* 0x0000001304157210 */ /* 0x000fe40007ffe0ff */
[----:B------:R-:W-:-:S04]  /*08f0*/  IADD3 R20, P1, PT, R19, UR10, RZ ;  /* 0x0000000a13147c10 */ /* 0x000fc8000ff3e0ff */
[----:B------:R-:W2:Y:S01]  /*0900*/  LDC.64 R14, c[0x0][0x388] ;  /* 0x0000e200ff0e7b82 */ /* 0x000ea20000000a00 */
[----:B------:R-:W-:-:S07]  /*0910*/  IADD3.X R22, PT, PT, RZ, RZ, RZ, P1, !PT ;  /* 0x000000ffff167210 */ /* 0x000fce0000ffe4ff */
[----:B------:R-:W3:Y:S01]  /*0920*/  LDC.64 R12, c[0x0][0x398] ;  /* 0x0000e600ff0c7b82 */ /* 0x000ee20000000a00 */
[----:B-1----:R-:W-:-:S06]  /*0930*/  IMAD.WIDE.U32 R16, R23, 0x4, R16 ;  /* 0x0000000417107825 */ /* 0x002fcc00078e0010 */
[----:B0-----:R-:W4:Y:S01]  /*0940*/  LDG.E R16, desc[UR8][R16.64] ;  /* 0x0000000810107981 */ /* 0x001f22000c1e1900 */
[----:B--2---:R-:W-:-:S05]  /*0950*/  IMAD.WIDE R14, R21, 0x4, R14 ;  /* 0x00000004150e7825 */ /* 0x004fca00078e020e */
[----:B------:R-:W4:Y:S01]  /*0960*/  LDG.E R23, desc[UR8][R14.64] ;  /* 0x000000080e177981 */ /* 0x000f22000c1e1900 */
[----:B---3--:R-:W-:-:S03]  /*0970*/  LEA R12, P1, R20, R12, 0x2 ;  /* 0x0000000c140c7211 */ /* 0x008fc600078210ff */
[----:B------:R-:W2:Y:S01]  /*0980*/  LDG.E R25, desc[UR8][R14.64+0x4] ;  /* 0x000004080e197981 */ /* 0x000ea2000c1e1900 */
[----:B------:R-:W-:-:S03]  /*0990*/  LEA.HI.X R13, R20, R13, R22, 0x2, P1 ;  /* 0x0000000d140d7211 */ /* 0x000fc600008f1416 */
[----:B------:R-:W3:Y:S04]  /*09a0*/  LDG.E R17, desc[UR8][R14.64+0x14] ;  /* 0x000014080e117981 */ /* 0x000ee8000c1e1900 */
[----:B------:R-:W2:Y:S04]  /*09b0*/  LDG.E R24, desc[UR8][R12.64+0x4] ;  /* 0x000004080c187981 */ /* 0x000ea8000c1e1900 */
[----:B------:R-:W5:Y:S04]  /*09c0*/  LDG.E R20, desc[UR8][R14.64+0x8] ;  /* 0x000008080e147981 */ /* 0x000f68000c1e1900 */
[----:B------:R-:W5:Y:S04]  /*09d0*/  LDG.E R21, desc[UR8][R12.64+0x8] ;  /* 0x000008080c157981 */ /* 0x000f68000c1e1900 */
[----:B------:R-:W3:Y:S04]  /*09e0*/  LDG.E R26, desc[UR8][R12.64+0x14] ;  /* 0x000014080c1a7981 */ /* 0x000ee8000c1e1900 */
[----:B------:R-:W3:Y:S04]  /*09f0*/  LDG.E R27, desc[UR8][R12.64+0x18] ;  /* 0x000018080c1b7981 */ /* 0x000ee8000c1e1900 */
[----:B------:R-:W3:Y:S01]  /*0a00*/  LDG.E R29, desc[UR8][R12.64+0x1c] ;  /* 0x00001c080c1d7981 */ /* 0x000ee2000c1e1900 */
[----:B----4-:R-:W-:-:S03]  /*0a10*/  FFMA R22, R23, R16, R18 ;  /* 0x0000001017167223 */ /* 0x010fc60000000012 */
[----:B------:R-:W4:Y:S04]  /*0a20*/  LDG.E R18, desc[UR8][R14.64+0xc] ;  /* 0x00000c080e127981 */ /* 0x000f28000c1e1900 */
[----:B------:R-:W4:Y:S04]  /*0a30*/  LDG.E R23, desc[UR8][R12.64+0xc] ;  /* 0x00000c080c177981 */ /* 0x000f28000c1e1900 */
[----:B------:R-:W3:Y:S01]  /*0a40*/  LDG.E R16, desc[UR8][R14.64+0x18] ;  /* 0x000018080e107981 */ /* 0x000ee2000c1e1900 */
[----:B--2---:R-:W-:-:S03]  /*0a50*/  FFMA R28, R25, R24, R22 ;  /* 0x00000018191c7223 */ /* 0x004fc60000000016 */
[----:B------:R-:W2:Y:S04]  /*0a60*/  LDG.E R22, desc[UR8][R14.64+0x10] ;  /* 0x000010080e167981 */ /* 0x000ea8000c1e1900 */
[----:B------:R-:W2:Y:S04]  /*0a70*/  LDG.E R25, desc[UR8][R12.64+0x10] ;  /* 0x000010080c197981 */ /* 0x000ea8000c1e1900 */
[----:B------:R-:W3:Y:S01]  /*0a80*/  LDG.E R24, desc[UR8][R14.64+0x1c] ;  /* 0x00001c080e187981 */ /* 0x000ee2000c1e1900 */
[----:B-----5:R-:W-:Y:S01]  /*0a90*/  FFMA R21, R20, R21, R28 ;  /* 0x0000001514157223 */ /* 0x020fe2000000001c */
[----:B------:R-:W-:-:S03]  /*0aa0*/  VIADD R19, R19, 0x8 ;  /* 0x0000000813137836 */ /* 0x000fc60000000000 */
[----:B----4-:R-:W-:-:S04]  /*0ab0*/  FFMA R21, R18, R23, R21 ;  /* 0x0000001712157223 */ /* 0x010fc80000000015 */
[----:B--2---:R-:W-:-:S04]  /*0ac0*/  FFMA R22, R22, R25, R21 ;  /* 0x0000001916167223 */ /* 0x004fc80000000015 */
[----:B---3--:R-:W-:-:S04]  /*0ad0*/  FFMA R17, R17, R26, R22 ;  /* 0x0000001a11117223 */ /* 0x008fc80000000016 */
[----:B------:R-:W-:-:S04]  /*0ae0*/  FFMA R17, R16, R27, R17 ;  /* 0x0000001b10117223 */ /* 0x000fc80000000011 */
[----:B------:R-:W-:-:S07]  /*0af0*/  FFMA R18, R24, R29, R17 ;  /* 0x0000001d18127223 */ /* 0x000fce0000000011 */
.L_x_4:
[----:B------:R-:W-:Y:S05]  /*0b00*/  @!P0 BRA `(.L_x_3) ;  /* 0x0000000000d08947 */ /* 0x000fea0003800000 */
[----:B------:R-:W-:Y:S02]  /*0b10*/  IADD3 R12, PT, PT, R9, -0x1, RZ ;  /* 0xffffffff090c7810 */ /* 0x000fe40007ffe0ff */
[----:B------:R-:W-:Y:S02]  /*0b20*/  ISETP.NE.AND P0, PT, R10, RZ, PT ;  /* 0x000000ff0a00720c */ /* 0x000fe40003f05270 */
[----:B------:R-:W-:-:S13]  /*0b30*/  ISETP.GE.U32.AND P1, PT, R12, 0x3, PT ;  /* 0x000000030c00780c */ /* 0x000fda0003f26070 */
[----:B------:R-:W-:Y:S05]  /*0b40*/  @!P1 BRA `(.L_x_5) ;  /* 0x0000000000609947 */ /* 0x000fea0003800000 */
[----:B------:R-:W1:Y:S01]  /*0b50*/  LDC.64 R14, c[0x0][0x398] ;  /* 0x0000e600ff0e7b82 */ /* 0x000e620000000a00 */
[C---:B------:R-:W-:Y:S01]  /*0b60*/  IADD3 R23, PT, PT, R19.reuse, UR10, RZ ;  /* 0x0000000a13177c10 */ /* 0x040fe2000fffe0ff */
[----:B------:R-:W-:Y:S01]  /*0b70*/  IMAD.IADD R21, R4, 0x1, R19 ;  /* 0x0000000104157824 */ /* 0x000fe200078e0213 */
[----:B------:R-:W-:-:S04]  /*0b80*/  IADD3 R20, P1, PT, R19, UR10, RZ ;  /* 0x0000000a13147c10 */ /* 0x000fc8000ff3e0ff */
[----:B------:R-:W-:Y:S01]  /*0b90*/  IADD3.X R22, PT, PT, RZ, RZ, RZ, P1, !PT ;  /* 0x000000ffff167210 */ /* 0x000fe20000ffe4ff */
[----:B------:R-:W2:Y:S08]  /*0ba0*/  LDC.64 R12, c[0x0][0x398] ;  /* 0x0000e600ff0c7b82 */ /* 0x000eb00000000a00 */
[----:B------:R-:W3:Y:S01]  /*0bb0*/  LDC.64 R16, c[0x0][0x388] ;  /* 0x0000e200ff107b82 */ /* 0x000ee20000000a00 */
[----:B-1----:R-:W-:-:S06]  /*0bc0*/  IMAD.WIDE.U32 R14, R23, 0x4, R14 ;  /* 0x00000004170e7825 */ /* 0x002fcc00078e000e */
[----:B0-----:R-:W4:Y:S01]  /*0bd0*/  LDG.E R14, desc[UR8][R14.64] ;  /* 0x000000080e0e7981 */ /* 0x001f22000c1e1900 */
[----:B--2---:R-:W-:-:S04]  /*0be0*/  LEA R12, P1, R20, R12, 0x2 ;  /* 0x0000000c140c7211 */ /* 0x004fc800078210ff */
[----:B------:R-:W-:Y:S01]  /*0bf0*/  LEA.HI.X R13, R20, R13, R22, 0x2, P1 ;  /* 0x0000000d140d7211 */ /* 0x000fe200008f1416 */
[----:B---3--:R-:W-:-:S04]  /*0c00*/  IMAD.WIDE R16, R21, 0x4, R16 ;  /* 0x0000000415107825 */ /* 0x008fc800078e0210 */
[----:B------:R-:W2:Y:S04]  /*0c10*/  LDG.E R22, desc[UR8][R12.64+0x4] ;  /* 0x000004080c167981 */ /* 0x000ea8000c1e1900 */
[----:B------:R-:W4:Y:S04]  /*0c20*/  LDG.E R21, desc[UR8][R16.64] ;  /* 0x0000000810157981 */ /* 0x000f28000c1e1900 */
[----:B------:R-:W2:Y:S04]  /*0c30*/  LDG.E R20, desc[UR8][R16.64+0x4] ;  /* 0x0000040810147981 */ /* 0x000ea8000c1e1900 */
[----:B------:R-:W3:Y:S04]  /*0c40*/  LDG.E R23, desc[UR8][R16.64+0x8] ;  /* 0x0000080810177981 */ /* 0x000ee8000c1e1900 */
[----:B------:R-:W3:Y:S04]  /*0c50*/  LDG.E R24, desc[UR8][R12.64+0x8] ;  /* 0x000008080c187981 */ /* 0x000ee8000c1e1900 */
[----:B------:R-:W5:Y:S04]  /*0c60*/  LDG.E R25, desc[UR8][R16.64+0xc] ;  /* 0x00000c0810197981 */ /* 0x000f68000c1e1900 */
[----:B------:R-:W5:Y:S01]  /*0c70*/  LDG.E R26, desc[UR8][R12.64+0xc] ;  /* 0x00000c080c1a7981 */ /* 0x000f62000c1e1900 */
[----:B------:R-:W-:Y:S01]  /*0c80*/  IADD3 R19, PT, PT, R19, 0x4, RZ ;  /* 0x0000000413137810 */ /* 0x000fe20007ffe0ff */
[----:B----4-:R-:W-:-:S04]  /*0c90*/  FFMA R21, R21, R14, R18 ;  /* 0x0000000e15157223 */ /* 0x010fc80000000012 */
[----:B--2---:R-:W-:-:S04]  /*0ca0*/  FFMA R20, R20, R22, R21 ;  /* 0x0000001614147223 */ /* 0x004fc80000000015 */
[----:B---3--:R-:W-:-:S04]  /*0cb0*/  FFMA R20, R23, R24, R20 ;  /* 0x0000001817147223 */ /* 0x008fc80000000014 */
[----:B-----5:R-:W-:-:S07]  /*0cc0*/  FFMA R18, R25, R26, R20 ;  /* 0x0000001a19127223 */ /* 0x020fce0000000014 */
.L_x_5:
[----:B------:R-:W-:Y:S05]  /*0cd0*/  @!P0 BRA `(.L_x_3) ;  /* 0x00000000005c8947 */ /* 0x000fea0003800000 */
[----:B------:R-:W1:Y:S01]  /*0ce0*/  LDC.64 R12, c[0x0][0x398] ;  /* 0x0000e600ff0c7b82 */ /* 0x000e620000000a00 */
[----:B------:R-:W-:Y:S01]  /*0cf0*/  VIADD R21, R19, UR10 ;  /* 0x0000000a13157c36 */ /* 0x000fe20008000000 */
[----:B------:R-:W-:-:S06]  /*0d00*/  IADD3 R17, PT, PT, R4, R19, RZ ;  /* 0x0000001304117210 */ /* 0x000fcc0007ffe0ff */
[----:B------:R-:W2:Y:S01]  /*0d10*/  LDC.64 R14, c[0x0][0x388] ;  /* 0x0000e200ff0e7b82 */ /* 0x000ea20000000a00 */
[----:B-1----:R-:W-:-:S06]  /*0d20*/  IMAD.WIDE.U32 R12, R21, 0x4, R12 ;  /* 0x00000004150c7825 */ /* 0x002fcc00078e000c */
[----:B0-----:R-:W3:Y:S01]  /*0d30*/  LDG.E R12, desc[UR8][R12.64] ;  /* 0x000000080c0c7981 */ /* 0x001ee2000c1e1900 */
[----:B--2---:R-:W-:-:S05]  /*0d40*/  IMAD.WIDE R14, R17, 0x4, R14 ;  /* 0x00000004110e7825 */ /* 0x004fca00078e020e */
[----:B------:R-:W3:Y:S01]  /*0d50*/  LDG.E R17, desc[UR8][R14.64] ;  /* 0x000000080e117981 */ /* 0x000ee2000c1e1900 */
[----:B------:R-:W-:Y:S01]  /*0d60*/  ISETP.NE.AND P0, PT, R10, 0x1, PT ;  /* 0x000000010a00780c */ /* 0x000fe20003f05270 */
[----:B---3--:R-:W-:-:S12]  /*0d70*/  FFMA R18, R17, R12, R18 ;  /* 0x0000000c11127223 */ /* 0x008fd80000000012 */
[----:B------:R-:W-:Y:S05]  /*0d80*/  @!P0 BRA `(.L_x_3) ;  /* 0x0000000000308947 */ /* 0x000fea0003800000 */
[----:B------:R-:W0:Y:S01]  /*0d90*/  LDC.64 R12, c[0x0][0x398] ;  /* 0x0000e600ff0c7b82 */ /* 0x000e220000000a00 */
[----:B------:R-:W-:Y:S01]  /*0da0*/  IADD3 R4, P1, PT, R19, UR10, RZ ;  /* 0x0000000a13047c10 */ /* 0x000fe2000ff3e0ff */
[----:B------:R-:W2:Y:S01]  /*0db0*/  LDG.E R17, desc[UR8][R14.64+0x4] ;  /* 0x000004080e117981 */ /* 0x000ea2000c1e1900 */
[----:B------:R-:W-:Y:S02]  /*0dc0*/  ISETP.NE.AND P0, PT, R10, 0x2, PT ;  /* 0x000000020a00780c */ /* 0x000fe40003f05270 */
[----:B------:R-:W-:-:S11]  /*0dd0*/  IADD3.X R16, PT, PT, RZ, RZ, RZ, P1, !PT ;  /* 0x000000ffff107210 */ /* 0x000fd60000ffe4ff */
[----:B------:R-:W3:Y:S01]  /*0de0*/  @P0 LDG.E R19, desc[UR8][R14.64+0x8] ;  /* 0x000008080e130981 */ /* 0x000ee2000c1e1900 */
[----:B0-----:R-:W-:-:S04]  /*0df0*/  LEA R12, P1, R4, R12, 0x2 ;  /* 0x0000000c040c7211 */ /* 0x001fc800078210ff */
[----:B------:R-:W-:-:S05]  /*0e00*/  LEA.HI.X R13, R4, R13, R16, 0x2, P1 ;  /* 0x0000000d040d7211 */ /* 0x000fca00008f1410 */
[----:B------:R-:W2:Y:S04]  /*0e10*/  LDG.E R4, desc[UR8][R12.64+0x4] ;  /* 0x000004080c047981 */ /* 0x000ea8000c1e1900 */
[----:B------:R-:W3:Y:S01]  /*0e20*/  @P0 LDG.E R16, desc[UR8][R12.64+0x8] ;  /* 0x000008080c100981 */ /* 0x000ee2000c1e1900 */
[----:B--2---:R-:W-:-:S04]  /*0e30*/  FFMA R18, R17, R4, R18 ;  /* 0x0000000411127223 */ /* 0x004fc80000000012 */
[----:B---3--:R-:W-:-:S07]  /*0e40*/  @P0 FFMA R18, R19, R16, R18 ;  /* 0x0000001013120223 */ /* 0x008fce0000000012 */
.L_x_3:
[----:B------:R-:W-:Y:S05]  /*0e50*/  BRA.U UP0, `(.L_x_6) ;  /* 0xfffffff5004c7547 */ /* 0x000fea000b83ffff */
.L_x_0:
[----:B------:R-:W1:Y:S01]  /*0e60*/  LDC.64 R4, c[0x0][0x380] ;  /* 0x0000e000ff047b82 */ /* 0x000e620000000a00 */
[----:B------:R-:W2:Y:S01]  /*0e70*/  LDCU UR4, c[0x0][0x3a4] ;  /* 0x00007480ff0477ac */ /* 0x000ea20008000800 */
[----:B------:R-:W-:-:S04]  /*0e80*/  IMAD R3, R3, R0, R2 ;  /* 0x0000000003037224 */ /* 0x000fc800078e0202 */
[----:B-1----:R-:W-:-:S04]  /*0e90*/  IMAD.WIDE R2, R3, 0x4, R4 ;  /* 0x0000000403027825 */ /* 0x002fc800078e0204 */
[----:B--2---:R-:W-:-:S05]  /*0ea0*/  FMUL R5, R18, UR4 ;  /* 0x0000000412057c20 */ /* 0x004fca0008400000 */
[----:B0-----:R-:W-:Y:S01]  /*0eb0*/  STG.E desc[UR8][R2.64], R5 ;  /* 0x0000000502007986 */ /* 0x001fe2000c101908 */
[----:B------:R-:W-:Y:S05]  /*0ec0*/  EXIT ;  /* 0x000000000000794d */ /* 0x000fea0003800000 */
.L_x_7:
[----:B------:R-:W-:-:S00]  /*0ed0*/  BRA `(.L_x_7) ;  /* 0xfffffffc00fc7947 */ /* 0x000fc0000383ffff */
[----:B------:R-:W-:-:S00]  /*0ee0*/  NOP ;  /* 0x0000000000007918 */ /* 0x000fc00000000000 */
        /* <DEDUP_REMOVED lines=9> */
.L_x_8:


//--------------------- .nv.shared.reserved.0     --------------------------
	.section	.nv.shared.reserved.0,"aw",@nobits
	.weak		__nv_reservedSMEM_offset_0_alias
	.size		__nv_reservedSMEM_offset_0_alias, 0, 64
	.other		__nv_reservedSMEM_offset_0_alias,@"STO_CUDA_RESERVED_SHARED STV_DEFAULT"
__nv_reservedSMEM_offset_0_alias:
	.zero		0
	.zero		64


//--------------------- .nv.constant0._Z20applyConvolution_GPUPfPKfiiS1_if --------------------------
	.section	.nv.constant0._Z20applyConvolution_GPUPfPKfiiS1_if,"a",@progbits
	.sectionflags	@""
	.align	4
.nv.constant0._Z20applyConvolution_GPUPfPKfiiS1_if:
	.zero		936


//--------------------- SYMBOLS --------------------------

	.type		.nv.reservedSmem.offset0,@object
	.size		.nv.reservedSmem.offset0,0x4
